//
// Generated by NVIDIA NVVM Compiler
//
// Compiler Build ID: CL-36424714
// Cuda compilation tools, release 13.0, V13.0.88
// Based on NVVM 20.0.0
//

.version 9.0
.target sm_100
.address_size 64

	// .globl	_Z3akfmmPmS_m
// _ZZ3akfmmPmS_mE3akf has been demoted
// _ZZ3akfmmPmS_mE4bits has been demoted
// _ZZ3akfmmPmS_mE9amplitude has been demoted

.visible .entry _Z3akfmmPmS_m(
	.param .u64 _Z3akfmmPmS_m_param_0,
	.param .u64 _Z3akfmmPmS_m_param_1,
	.param .u64 .ptr .align 1 _Z3akfmmPmS_m_param_2,
	.param .u64 .ptr .align 1 _Z3akfmmPmS_m_param_3,
	.param .u64 _Z3akfmmPmS_m_param_4
)
{
	.reg .pred 	%p<15>;
	.reg .b16 	%rs<98>;
	.reg .b32 	%r<41>;
	.reg .b64 	%rd<44>;
	// demoted variable
	.shared .align 1 .b8 _ZZ3akfmmPmS_mE3akf[64];
	// demoted variable
	.shared .align 1 .b8 _ZZ3akfmmPmS_mE4bits[64];
	// demoted variable
	.shared .align 8 .u64 _ZZ3akfmmPmS_mE9amplitude;
	ld.param.u64 	%rd24, [_Z3akfmmPmS_m_param_0];
	ld.param.u64 	%rd20, [_Z3akfmmPmS_m_param_1];
	ld.param.u64 	%rd21, [_Z3akfmmPmS_m_param_2];
	ld.param.u64 	%rd23, [_Z3akfmmPmS_m_param_4];
	mov.u32 	%r4, %tid.x;
	cvt.u64.u32 	%rd1, %r4;
	mov.u32 	%r5, %ctaid.x;
	cvt.u64.u32 	%rd25, %r5;
	add.s64 	%rd39, %rd24, %rd25;
	setp.gt.u64 	%p1, %rd39, %rd20;
	@%p1 bra 	$L__BB0_20;
	ld.param.u64 	%rd38, [_Z3akfmmPmS_m_param_3];
	mov.b64 	%rd26, -1;
	cvt.u32.u64 	%r6, %rd26;
	cvt.u32.u64 	%r7, %rd1;
	xor.b32  	%r8, %r7, %r6;
	cvt.u32.u64 	%r9, %rd23;
	add.s32 	%r10, %r9, %r8;
	mov.u32 	%r11, _ZZ3akfmmPmS_mE4bits;
	add.s32 	%r1, %r11, %r10;
	sub.s64 	%rd3, %rd23, %rd1;
	mov.u32 	%r12, %nctaid.x;
	cvt.u64.u32 	%rd4, %r12;
	and.b64  	%rd5, %rd3, 7;
	sub.s64 	%rd6, %rd1, %rd23;
	cvta.to.global.u64 	%rd7, %rd21;
	cvta.to.global.u64 	%rd8, %rd38;
	mov.u32 	%r37, _ZZ3akfmmPmS_mE3akf;
	add.s32 	%r38, %r37, %r7;
$L__BB0_2:
	setp.eq.s64 	%p2, %rd3, 0;
	mov.b64 	%rd27, 0;
	st.shared.u64 	[_ZZ3akfmmPmS_mE9amplitude], %rd27;
	shr.u64 	%rd28, %rd39, %r7;
	cvt.u16.u64 	%rs15, %rd28;
	and.b16  	%rs16, %rs15, 1;
	st.shared.u8 	[%r1], %rs16;
	bar.sync 	0;
	mov.b16 	%rs97, 0;
	@%p2 bra 	$L__BB0_14;
	setp.gt.u64 	%p3, %rd6, -8;
	mov.b16 	%rs97, 0;
	mov.b64 	%rd42, 0;
	@%p3 bra 	$L__BB0_6;
	mov.u32 	%r15, _ZZ3akfmmPmS_mE4bits;
	add.s32 	%r40, %r15, 3;
	and.b64  	%rd40, %rd3, -8;
	mov.b16 	%rs97, 0;
$L__BB0_5:
	.pragma "nounroll";
	and.b64  	%rd42, %rd3, -8;
	cvt.u32.u64 	%r16, %rd1;
	add.s32 	%r17, %r40, %r16;
	ld.shared.u8 	%rs20, [%r17+-3];
	ld.shared.u8 	%rs21, [%r40+-3];
	xor.b16  	%rs22, %rs21, %rs20;
	ld.shared.u8 	%rs23, [%r17+-2];
	ld.shared.u8 	%rs24, [%r40+-2];
	xor.b16  	%rs25, %rs24, %rs23;
	shl.b16 	%rs26, %rs25, 1;
	ld.shared.u8 	%rs27, [%r17+-1];
	ld.shared.u8 	%rs28, [%r40+-1];
	xor.b16  	%rs29, %rs28, %rs27;
	add.s16 	%rs30, %rs22, %rs29;
	ld.shared.u8 	%rs31, [%r17];
	ld.shared.u8 	%rs32, [%r40];
	xor.b16  	%rs33, %rs32, %rs31;
	add.s16 	%rs34, %rs30, %rs33;
	ld.shared.u8 	%rs35, [%r17+1];
	ld.shared.u8 	%rs36, [%r40+1];
	xor.b16  	%rs37, %rs36, %rs35;
	add.s16 	%rs38, %rs34, %rs37;
	ld.shared.u8 	%rs39, [%r17+2];
	ld.shared.u8 	%rs40, [%r40+2];
	xor.b16  	%rs41, %rs40, %rs39;
	add.s16 	%rs42, %rs38, %rs41;
	ld.shared.u8 	%rs43, [%r17+3];
	ld.shared.u8 	%rs44, [%r40+3];
	xor.b16  	%rs45, %rs44, %rs43;
	add.s16 	%rs46, %rs42, %rs45;
	ld.shared.u8 	%rs47, [%r17+4];
	ld.shared.u8 	%rs48, [%r40+4];
	xor.b16  	%rs49, %rs48, %rs47;
	add.s16 	%rs50, %rs46, %rs49;
	shl.b16 	%rs51, %rs50, 1;
	add.s16 	%rs52, %rs51, %rs26;
	sub.s16 	%rs53, %rs97, %rs52;
	add.s16 	%rs97, %rs53, 8;
	add.s64 	%rd40, %rd40, -8;
	add.s32 	%r40, %r40, 8;
	setp.ne.s64 	%p4, %rd40, 0;
	@%p4 bra 	$L__BB0_5;
$L__BB0_6:
	setp.eq.s64 	%p5, %rd5, 0;
	@%p5 bra 	$L__BB0_14;
	add.s64 	%rd30, %rd5, -1;
	setp.lt.u64 	%p6, %rd30, 3;
	@%p6 bra 	$L__BB0_9;
	cvt.u32.u64 	%r19, %rd42;
	add.s32 	%r20, %r7, %r19;
	add.s32 	%r22, %r11, %r20;
	ld.shared.u8 	%rs55, [%r22];
	add.s32 	%r23, %r11, %r19;
	ld.shared.u8 	%rs56, [%r23];
	xor.b16  	%rs57, %rs56, %rs55;
	ld.shared.u8 	%rs58, [%r22+1];
	ld.shared.u8 	%rs59, [%r23+1];
	xor.b16  	%rs60, %rs59, %rs58;
	shl.b16 	%rs61, %rs60, 1;
	ld.shared.u8 	%rs62, [%r22+2];
	ld.shared.u8 	%rs63, [%r23+2];
	xor.b16  	%rs64, %rs63, %rs62;
	add.s16 	%rs65, %rs57, %rs64;
	ld.shared.u8 	%rs66, [%r22+3];
	ld.shared.u8 	%rs67, [%r23+3];
	xor.b16  	%rs68, %rs67, %rs66;
	add.s16 	%rs69, %rs65, %rs68;
	shl.b16 	%rs70, %rs69, 1;
	add.s16 	%rs71, %rs70, %rs61;
	sub.s16 	%rs72, %rs97, %rs71;
	add.s16 	%rs97, %rs72, 4;
	add.s64 	%rd42, %rd42, 4;
$L__BB0_9:
	and.b64  	%rd31, %rd3, 3;
	setp.eq.s64 	%p7, %rd31, 0;
	@%p7 bra 	$L__BB0_14;
	setp.eq.s64 	%p8, %rd31, 1;
	@%p8 bra 	$L__BB0_12;
	cvt.u32.u64 	%r25, %rd42;
	add.s32 	%r26, %r7, %r25;
	add.s32 	%r28, %r11, %r26;
	ld.shared.u8 	%rs74, [%r28];
	add.s32 	%r29, %r11, %r25;
	ld.shared.u8 	%rs75, [%r29];
	xor.b16  	%rs76, %rs75, %rs74;
	shl.b16 	%rs77, %rs76, 1;
	ld.shared.u8 	%rs78, [%r28+1];
	ld.shared.u8 	%rs79, [%r29+1];
	xor.b16  	%rs80, %rs79, %rs78;
	shl.b16 	%rs81, %rs80, 1;
	add.s16 	%rs82, %rs77, %rs81;
	sub.s16 	%rs83, %rs97, %rs82;
	add.s16 	%rs97, %rs83, 2;
	add.s64 	%rd42, %rd42, 2;
$L__BB0_12:
	and.b64  	%rd32, %rd3, 1;
	setp.eq.b64 	%p9, %rd32, 1;
	not.pred 	%p10, %p9;
	@%p10 bra 	$L__BB0_14;
	cvt.u32.u64 	%r31, %rd42;
	add.s32 	%r32, %r7, %r31;
	add.s32 	%r34, %r11, %r32;
	ld.shared.u8 	%rs84, [%r34];
	add.s32 	%r35, %r11, %r31;
	ld.shared.u8 	%rs85, [%r35];
	xor.b16  	%rs86, %rs85, %rs84;
	shl.b16 	%rs87, %rs86, 1;
	sub.s16 	%rs88, %rs97, %rs87;
	add.s16 	%rs97, %rs88, 1;
$L__BB0_14:
	setp.eq.s32 	%p11, %r7, 0;
	cvt.s16.s8 	%rs89, %rs97;
	abs.s16 	%rs13, %rs89;
	st.shared.u8 	[%r38], %rs13;
	@%p11 bra 	$L__BB0_16;
	cvt.u64.u16 	%rd33, %rs13;
	cvt.s64.s8 	%rd34, %rd33;
	atom.shared.max.u64 	%rd35, [_ZZ3akfmmPmS_mE9amplitude], %rd34;
$L__BB0_16:
	setp.ne.s32 	%p12, %r7, 0;
	bar.sync 	0;
	@%p12 bra 	$L__BB0_19;
	ld.shared.u64 	%rd36, [_ZZ3akfmmPmS_mE9amplitude];
	atom.global.min.u64 	%rd37, [%rd7], %rd36;
	setp.lt.u64 	%p13, %rd37, %rd36;
	@%p13 bra 	$L__BB0_19;
	st.global.u64 	[%rd8], %rd39;
$L__BB0_19:
	add.s64 	%rd39, %rd39, %rd4;
	bar.sync 	0;
	setp.le.u64 	%p14, %rd39, %rd20;
	@%p14 bra 	$L__BB0_2;
$L__BB0_20:
	ret;

}


// ===== COMPILED SASS (sm_100) =====

	.target	sm_100

	.elftype	@"ET_EXEC"


//--------------------- .note.nv.tkinfo           --------------------------
	.section	.note.nv.tkinfo,"",@"SHT_NOTE"
	.sectionflags	@"SHF_NOTE_NV_TKINFO"
	.tkinfo
        /*0018*/ 	.word	0x00000002
        /*0030*/ 	.string	""
        /*0030*/ 	.string	"ptxas"
        /*0030*/ 	.string	"Cuda compilation tools, release 13.0, V13.0.88"
        /*0030*/ 	.string	"Build cuda_13.0.r13.0/compiler.36424714_0"
        /*0030*/ 	.string	"-arch sm_100 -m 64 "



//--------------------- .note.nv.cuinfo           --------------------------
	.section	.note.nv.cuinfo,"",@"SHT_NOTE"
	.sectionflags	@"SHF_NOTE_NV_CUINFO"
        /*0018*/ 	.short	0x0002
        /*001a*/ 	.short	0x0064
        /*001c*/ 	.short	0x0082
	.zero		2


//--------------------- .nv.info                  --------------------------
	.section	.nv.info,"",@"SHT_CUDA_INFO"
	.align	4


	//----- nvinfo : EIATTR_REGCOUNT
	.align		4
        /*0000*/ 	.byte	0x04, 0x2f
        /*0002*/ 	.short	(.L_1 - .L_0)
	.align		4
.L_0:
        /*0004*/ 	.word	index@(_Z3akfmmPmS_m)
        /*0008*/ 	.word	0x0000001e


	//----- nvinfo : EIATTR_FRAME_SIZE
	.align		4
.L_1:
        /*000c*/ 	.byte	0x04, 0x11
        /*000e*/ 	.short	(.L_3 - .L_2)
	.align		4
.L_2:
        /*0010*/ 	.word	index@(_Z3akfmmPmS_m)
        /*0014*/ 	.word	0x00000000


	//----- nvinfo : EIATTR_MIN_STACK_SIZE
	.align		4
.L_3:
        /*0018*/ 	.byte	0x04, 0x12
        /*001a*/ 	.short	(.L_5 - .L_4)
	.align		4
.L_4:
        /*001c*/ 	.word	index@(_Z3akfmmPmS_m)
        /*0020*/ 	.word	0x00000000
.L_5:


//--------------------- .nv.compat                --------------------------
	.section	.nv.compat,"",@"SHT_CUDA_COMPAT_INFO"
	.align	4
        /*0000*/ 	.byte	0x02, 0x09, 0x00, 0x00, 0x02, 0x02, 0x01, 0x00, 0x02, 0x05, 0x05, 0x00, 0x03, 0x07, 0x01, 0x01
        /*0010*/ 	.byte	0x02, 0x03, 0x00, 0x00, 0x02, 0x06, 0x01, 0x00, 0x04, 0x0b, 0x08, 0x00, 0x09, 0x00, 0x00, 0x00
        /*0020*/ 	.byte	0x00, 0x00, 0x00, 0x00


//--------------------- .nv.info._Z3akfmmPmS_m    --------------------------
	.section	.nv.info._Z3akfmmPmS_m,"",@"SHT_CUDA_INFO"
	.sectionflags	@""
	.align	4


	//----- nvinfo : EIATTR_CUDA_API_VERSION
	.align		4
        /*0000*/ 	.byte	0x04, 0x37
        /*0002*/ 	.short	(.L_7 - .L_6)
.L_6:
        /*0004*/ 	.word	0x00000082


	//----- nvinfo : EIATTR_KPARAM_INFO
	.align		4
.L_7:
        /*0008*/ 	.byte	0x04, 0x17
        /*000a*/ 	.short	(.L_9 - .L_8)
.L_8:
        /*000c*/ 	.word	0x00000000
        /*0010*/ 	.short	0x0004
        /*0012*/ 	.short	0x0020
        /*0014*/ 	.byte	0x00, 0xf0, 0x21, 0x00


	//----- nvinfo : EIATTR_KPARAM_INFO
	.align		4
.L_9:
        /*0018*/ 	.byte	0x04, 0x17
        /*001a*/ 	.short	(.L_11 - .L_10)
.L_10:
        /*001c*/ 	.word	0x00000000
        /*0020*/ 	.short	0x0003
        /*0022*/ 	.short	0x0018
        /*0024*/ 	.byte	0x00, 0xf5, 0x21, 0x00


	//----- nvinfo : EIATTR_KPARAM_INFO
	.align		4
.L_11:
        /*0028*/ 	.byte	0x04, 0x17
        /*002a*/ 	.short	(.L_13 - .L_12)
.L_12:
        /*002c*/ 	.word	0x00000000
        /*0030*/ 	.short	0x0002
        /*0032*/ 	.short	0x0010
        /*0034*/ 	.byte	0x00, 0xf5, 0x21, 0x00


	//----- nvinfo : EIATTR_KPARAM_INFO
	.align		4
.L_13:
        /*0038*/ 	.byte	0x04, 0x17
        /*003a*/ 	.short	(.L_15 - .L_14)
.L_14:
        /*003c*/ 	.word	0x00000000
        /*0040*/ 	.short	0x0001
        /*0042*/ 	.short	0x0008
        /*0044*/ 	.byte	0x00, 0xf0, 0x21, 0x00


	//----- nvinfo : EIATTR_KPARAM_INFO
	.align		4
.L_15:
        /*0048*/ 	.byte	0x04, 0x17
        /*004a*/ 	.short	(.L_17 - .L_16)
.L_16:
        /*004c*/ 	.word	0x00000000
        /*0050*/ 	.short	0x0000
        /*0052*/ 	.short	0x0000
        /*0054*/ 	.byte	0x00, 0xf0, 0x21, 0x00


	//----- nvinfo : EIATTR_SPARSE_MMA_MASK
	.align		4
.L_17:
        /*0058*/ 	.byte	0x03, 0x50
        /*005a*/ 	.short	0x0000


	//----- nvinfo : EIATTR_MAXREG_COUNT
	.align		4
        /*005c*/ 	.byte	0x03, 0x1b
        /*005e*/ 	.short	0x00ff


	//----- nvinfo : EIATTR_NUM_BARRIERS
	.align		4
        /*0060*/ 	.byte	0x02, 0x4c
        /*0062*/ 	.byte	0x01
	.zero		1


	//----- nvinfo : EIATTR_MERCURY_ISA_VERSION
	.align		4
        /*0064*/ 	.byte	0x03, 0x5f
        /*0066*/ 	.short	0x0101


	//----- nvinfo : EIATTR_VRC_CTA_INIT_COUNT
	.align		4
        /*0068*/ 	.byte	0x02, 0x4a
	.zero		1
	.zero		1


	//----- nvinfo : EIATTR_EXIT_INSTR_OFFSETS
	.align		4
        /*006c*/ 	.byte	0x04, 0x1c
        /*006e*/ 	.short	(.L_19 - .L_18)


	//   ....[0]....
.L_18:
        /*0070*/ 	.word	0x00000080


	//   ....[1]....
        /*0074*/ 	.word	0x00000cd0


	//----- nvinfo : EIATTR_CRS_STACK_SIZE
	.align		4
.L_19:
        /*0078*/ 	.byte	0x04, 0x1e
        /*007a*/ 	.short	(.L_21 - .L_20)
.L_20:
        /*007c*/ 	.word	0x00000000


	//----- nvinfo : EIATTR_CBANK_PARAM_SIZE
	.align		4
.L_21:
        /*0080*/ 	.byte	0x03, 0x19
        /*0082*/ 	.short	0x0028


	//----- nvinfo : EIATTR_PARAM_CBANK
	.align		4
        /*0084*/ 	.byte	0x04, 0x0a
        /*0086*/ 	.short	(.L_23 - .L_22)
	.align		4
.L_22:
        /*0088*/ 	.word	index@(.nv.constant0._Z3akfmmPmS_m)
        /*008c*/ 	.short	0x0380
        /*008e*/ 	.short	0x0028


	//----- nvinfo : EIATTR_SW_WAR
	.align		4
.L_23:
        /*0090*/ 	.byte	0x04, 0x36
        /*0092*/ 	.short	(.L_25 - .L_24)
.L_24:
        /*0094*/ 	.word	0x00000008
.L_25:


//--------------------- .nv.callgraph             --------------------------
	.section	.nv.callgraph,"",@"SHT_CUDA_CALLGRAPH"
	.align	4
	.sectionentsize	8
	.align		4
        /*0000*/ 	.word	0x00000000
	.align		4
        /*0004*/ 	.word	0xffffffff
	.align		4
        /*0008*/ 	.word	0x00000000
	.align		4
        /*000c*/ 	.word	0xfffffffe
	.align		4
        /*0010*/ 	.word	0x00000000
	.align		4
        /*0014*/ 	.word	0xfffffffd
	.align		4
        /*0018*/ 	.word	0x00000000
	.align		4
        /*001c*/ 	.word	0xfffffffc


//--------------------- .text._Z3akfmmPmS_m       --------------------------
	.section	.text._Z3akfmmPmS_m,"ax",@progbits
	.align	128
        .global         _Z3akfmmPmS_m
        .type           _Z3akfmmPmS_m,@function
        .size           _Z3akfmmPmS_m,(.L_x_16 - _Z3akfmmPmS_m)
        .other          _Z3akfmmPmS_m,@"STO_CUDA_ENTRY STV_DEFAULT"
_Z3akfmmPmS_m:
.text._Z3akfmmPmS_m:
[----:B------:R-:W-:Y:S08]  /*0000*/  LDC R1, c[0x0][0x37c] ;  /* 0x0000df00ff017b82 */ /* 0x000ff00000000800 */
[----:B------:R-:W0:Y:S08]  /*0010*/  S2UR UR4, SR_CTAID.X ;  /* 0x00000000000479c3 */ /* 0x000e300000002500 */
[----:B------:R-:W0:Y:S08]  /*0020*/  LDC.64 R10, c[0x0][0x380] ;  /* 0x0000e000ff0a7b82 */ /* 0x000e300000000a00 */
[----:B------:R-:W1:Y:S01]  /*0030*/  LDC.64 R2, c[0x0][0x388] ;  /* 0x0000e200ff027b82 */ /* 0x000e620000000a00 */
[----:B0-----:R-:W-:-:S05]  /*0040*/  IADD3 R10, P1, PT, R10, UR4, RZ ;  /* 0x000000040a0a7c10 */ /* 0x001fca000ff3e0ff */
[----:B------:R-:W-:Y:S01]  /*0050*/  IMAD.X R11, RZ, RZ, R11, P1 ;  /* 0x000000ffff0b7224 */ /* 0x000fe200008e060b */
[----:B-1----:R-:W-:-:S04]  /*0060*/  ISETP.GT.U32.AND P0, PT, R10, R2, PT ;  /* 0x000000020a00720c */ /* 0x002fc80003f04070 */
[----:B------:R-:W-:-:S13]  /*0070*/  ISETP.GT.U32.AND.EX P0, PT, R11, R3, PT, P0 ;  /* 0x000000030b00720c */ /* 0x000fda0003f04100 */
[----:B------:R-:W-:Y:S05]  /*0080*/  @P0 EXIT ;  /* 0x000000000000094d */ /* 0x000fea0003800000 */
[----:B------:R-:W0:Y:S01]  /*0090*/  S2R R3, SR_TID.X ;  /* 0x0000000000037919 */ /* 0x000e220000002100 */
[----:B------:R-:W1:Y:S01]  /*00a0*/  S2UR UR6, SR_CgaCtaId ;  /* 0x00000000000679c3 */ /* 0x000e620000008800 */
[----:B------:R-:W-:Y:S01]  /*00b0*/  UMOV UR4, 0x400 ;  /* 0x0000040000047882 */ /* 0x000fe20000000000 */
[----:B------:R-:W2:Y:S01]  /*00c0*/  LDCU.64 UR8, c[0x0][0x358] ;  /* 0x00006b00ff0877ac */ /* 0x000ea20008000a00 */
[----:B------:R-:W-:-:S05]  /*00d0*/  UIADD3 UR5, UPT, UPT, UR4, 0x40, URZ ;  /* 0x0000004004057890 */ /* 0x000fca000fffe0ff */
[----:B------:R-:W3:Y:S08]  /*00e0*/  LDC.64 R8, c[0x0][0x3a0] ;  /* 0x0000e800ff087b82 */ /* 0x000ef00000000a00 */
[----:B------:R-:W4:Y:S01]  /*00f0*/  LDC R0, c[0x0][0x370] ;  /* 0x0000dc00ff007b82 */ /* 0x000f220000000800 */
[----:B-1----:R-:W-:Y:S02]  /*0100*/  ULEA UR5, UR6, UR5, 0x18 ;  /* 0x0000000506057291 */ /* 0x002fe4000f8ec0ff */
[----:B------:R-:W-:Y:S01]  /*0110*/  ULEA UR4, UR6, UR4, 0x18 ;  /* 0x0000000406047291 */ /* 0x000fe2000f8ec0ff */
[----:B0-----:R-:W-:-:S02]  /*0120*/  LOP3.LUT R5, RZ, R3, RZ, 0x33, !PT ;  /* 0x00000003ff057212 */ /* 0x001fc400078e33ff */
[----:B---3--:R-:W-:-:S04]  /*0130*/  IADD3 R2, P1, PT, R3, -R8, RZ ;  /* 0x8000000803027210 */ /* 0x008fc80007f3e0ff */
[----:B------:R-:W-:Y:S01]  /*0140*/  ISETP.GT.U32.AND P0, PT, R2, -0x8, PT ;  /* 0xfffffff80200780c */ /* 0x000fe20003f04070 */
[----:B------:R-:W-:Y:S01]  /*0150*/  IMAD.X R4, RZ, RZ, ~R9, P1 ;  /* 0x000000ffff047224 */ /* 0x000fe200008e0e09 */
[----:B------:R-:W-:Y:S01]  /*0160*/  IADD3 R22, P1, PT, -R3, R8, RZ ;  /* 0x0000000803167210 */ /* 0x000fe20007f3e1ff */
[----:B------:R-:W-:-:S03]  /*0170*/  IMAD.U32 R2, RZ, RZ, UR5 ;  /* 0x00000005ff027e24 */ /* 0x000fc6000f8e00ff */
[----:B------:R-:W-:Y:S02]  /*0180*/  ISETP.GT.U32.AND.EX P0, PT, R4, -0x1, PT, P0 ;  /* 0xffffffff0400780c */ /* 0x000fe40003f04100 */
[----:B------:R-:W-:Y:S02]  /*0190*/  IADD3 R8, PT, PT, R2, R8, R5 ;  /* 0x0000000802087210 */ /* 0x000fe40007ffe005 */
[----:B------:R-:W-:Y:S02]  /*01a0*/  IADD3.X R9, PT, PT, R9, -0x1, RZ, P1, !PT ;  /* 0xffffffff09097810 */ /* 0x000fe40000ffe4ff */
[----:B--2-4-:R-:W-:-:S07]  /*01b0*/  LOP3.LUT R23, R22, 0x7, RZ, 0xc0, !PT ;  /* 0x0000000716177812 */ /* 0x014fce00078ec0ff */
.L_x_14:
[----:B0-----:R-:W0:Y:S01]  /*01c0*/  S2R R4, SR_CgaCtaId ;  /* 0x0000000000047919 */ /* 0x001e220000008800 */
[----:B------:R-:W-:Y:S01]  /*01d0*/  ISETP.NE.U32.AND P1, PT, R22, RZ, PT ;  /* 0x000000ff1600720c */ /* 0x000fe20003f25070 */
[----:B------:R-:W-:Y:S01]  /*01e0*/  BSSY.RECONVERGENT B0, `(.L_x_0) ;  /* 0x0000083000007945 */ /* 0x000fe20003800200 */
[----:B------:R-:W-:Y:S02]  /*01f0*/  MOV R5, 0x400 ;  /* 0x0000040000057802 */ /* 0x000fe40000000f00 */
[----:B------:R-:W-:Y:S02]  /*0200*/  ISETP.NE.AND.EX P1, PT, R9, RZ, PT, P1 ;  /* 0x000000ff0900720c */ /* 0x000fe40003f25310 */
[----:B------:R-:W-:Y:S02]  /*0210*/  SHF.R.U64 R7, R10, R3, R11 ;  /* 0x000000030a077219 */ /* 0x000fe4000000120b */
[----:B-1----:R-:W-:Y:S02]  /*0220*/  PRMT R6, RZ, 0x7610, R6 ;  /* 0x00007610ff067816 */ /* 0x002fe40000000006 */
[----:B------:R-:W-:-:S02]  /*0230*/  LOP3.LUT R7, R7, 0x1, RZ, 0xc0, !PT ;  /* 0x0000000107077812 */ /* 0x000fc400078ec0ff */
[----:B0-----:R-:W-:-:S05]  /*0240*/  LEA R12, R4, R5, 0x18 ;  /* 0x00000005040c7211 */ /* 0x001fca00078ec0ff */
[----:B------:R0:W-:Y:S04]  /*0250*/  STS.64 [R12+0x80], RZ ;  /* 0x000080ff0c007388 */ /* 0x0001e80000000a00 */
[----:B------:R0:W-:Y:S01]  /*0260*/  STS.U8 [R8], R7 ;  /* 0x0000000708007388 */ /* 0x0001e20000000000 */
[----:B------:R-:W-:Y:S06]  /*0270*/  BAR.SYNC.DEFER_BLOCKING 0x0 ;  /* 0x0000000000007b1d */ /* 0x000fec0000010000 */
[----:B------:R-:W-:Y:S05]  /*0280*/  @!P1 BRA `(.L_x_1) ;  /* 0x0000000400e09947 */ /* 0x000fea0003800000 */
[----:B------:R-:W-:Y:S01]  /*0290*/  BSSY.RECONVERGENT B1, `(.L_x_2) ;  /* 0x0000034000017945 */ /* 0x000fe20003800200 */
[----:B------:R-:W-:Y:S01]  /*02a0*/  PRMT R6, RZ, 0x7610, R6 ;  /* 0x00007610ff067816 */ /* 0x000fe20000000006 */
[----:B0-----:R-:W-:Y:S02]  /*02b0*/  IMAD.MOV.U32 R7, RZ, RZ, RZ ;  /* 0x000000ffff077224 */ /* 0x001fe400078e00ff */
[----:B------:R-:W-:Y:S05]  /*02c0*/  @P0 BRA `(.L_x_3) ;  /* 0x0000000000c00947 */ /* 0x000fea0003800000 */
[----:B------:R-:W-:Y:S01]  /*02d0*/  VIADD R13, R5, 0x40 ;  /* 0x00000040050d7836 */ /* 0x000fe20000000000 */
[----:B------:R-:W-:Y:S01]  /*02e0*/  LOP3.LUT R7, R22, 0xfffffff8, RZ, 0xc0, !PT ;  /* 0xfffffff816077812 */ /* 0x000fe200078ec0ff */
[----:B------:R-:W-:Y:S01]  /*02f0*/  BSSY.RECONVERGENT B2, `(.L_x_3) ;  /* 0x000002d000027945 */ /* 0x000fe20003800200 */
[----:B------:R-:W-:Y:S02]  /*0300*/  PRMT R6, RZ, 0x7610, R6 ;  /* 0x00007610ff067816 */ /* 0x000fe40000000006 */
[----:B------:R-:W-:Y:S01]  /*0310*/  LEA R2, R4, R13, 0x18 ;  /* 0x0000000d04027211 */ /* 0x000fe200078ec0ff */
[----:B------:R-:W-:Y:S02]  /*0320*/  IMAD.MOV.U32 R13, RZ, RZ, R9 ;  /* 0x000000ffff0d7224 */ /* 0x000fe400078e0009 */
[----:B------:R-:W-:Y:S02]  /*0330*/  IMAD.MOV.U32 R14, RZ, RZ, R7 ;  /* 0x000000ffff0e7224 */ /* 0x000fe400078e0007 */
[----:B------:R-:W-:-:S07]  /*0340*/  VIADD R12, R2, 0x3 ;  /* 0x00000003020c7836 */ /* 0x000fce0000000000 */
.L_x_4:
[----:B------:R-:W-:Y:S01]  /*0350*/  IMAD.IADD R15, R3, 0x1, R12 ;  /* 0x00000001030f7824 */ /* 0x000fe200078e020c */
[----:B------:R-:W-:Y:S01]  /*0360*/  LDS.U8 R19, [R12+-0x3] ;  /* 0xfffffd000c137984 */ /* 0x000fe20000000000 */
[----:B------:R-:W-:-:S03]  /*0370*/  IADD3 R14, P1, PT, R14, -0x8, RZ ;  /* 0xfffffff80e0e7810 */ /* 0x000fc60007f3e0ff */
[----:B------:R-:W-:Y:S01]  /*0380*/  LDS.U8 R24, [R12+-0x1] ;  /* 0xffffff000c187984 */ /* 0x000fe20000000000 */
[----:B------:R-:W-:Y:S02]  /*0390*/  IADD3.X R13, PT, PT, R13, -0x1, RZ, P1, !PT ;  /* 0xffffffff0d0d7810 */ /* 0x000fe40000ffe4ff */
[----:B------:R-:W-:Y:S01]  /*03a0*/  ISETP.NE.U32.AND P1, PT, R14, RZ, PT ;  /* 0x000000ff0e00720c */ /* 0x000fe20003f25070 */
[----:B------:R-:W-:Y:S03]  /*03b0*/  LDS.U8 R26, [R12] ;  /* 0x000000000c1a7984 */ /* 0x000fe60000000000 */
[----:B------:R-:W-:Y:S01]  /*03c0*/  ISETP.NE.AND.EX P1, PT, R13, RZ, PT, P1 ;  /* 0x000000ff0d00720c */ /* 0x000fe20003f25310 */
[----:B------:R-:W0:Y:S04]  /*03d0*/  LDS.U8 R18, [R15+-0x3] ;  /* 0xfffffd000f127984 */ /* 0x000e280000000000 */
[----:B------:R-:W1:Y:S04]  /*03e0*/  LDS.U8 R21, [R15+-0x1] ;  /* 0xffffff000f157984 */ /* 0x000e680000000000 */
[----:B------:R-:W2:Y:S04]  /*03f0*/  LDS.U8 R25, [R15] ;  /* 0x000000000f197984 */ /* 0x000ea80000000000 */
[----:B------:R-:W-:Y:S04]  /*0400*/  LDS.U8 R16, [R12+0x1] ;  /* 0x000001000c107984 */ /* 0x000fe80000000000 */
[----:B------:R-:W3:Y:S04]  /*0410*/  LDS.U8 R17, [R15+0x1] ;  /* 0x000001000f117984 */ /* 0x000ee80000000000 */
[----:B------:R-:W-:Y:S01]  /*0420*/  LDS.U8 R27, [R12+0x3] ;  /* 0x000003000c1b7984 */ /* 0x000fe20000000000 */
[----:B0-----:R-:W-:-:S03]  /*0430*/  LOP3.LUT R20, R19, R18, RZ, 0x3c, !PT ;  /* 0x0000001213147212 */ /* 0x001fc600078e3cff */
[----:B------:R-:W-:Y:S01]  /*0440*/  LDS.U8 R18, [R12+0x2] ;  /* 0x000002000c127984 */ /* 0x000fe20000000000 */
[----:B-1----:R-:W-:-:S03]  /*0450*/  LOP3.LUT R21, R24, R21, RZ, 0x3c, !PT ;  /* 0x0000001518157212 */ /* 0x002fc600078e3cff */
[----:B------:R-:W0:Y:S01]  /*0460*/  LDS.U8 R19, [R15+0x2] ;  /* 0x000002000f137984 */ /* 0x000e220000000000 */
[----:B--2---:R-:W-:-:S03]  /*0470*/  LOP3.LUT R25, R26, R25, RZ, 0x3c, !PT ;  /* 0x000000191a197212 */ /* 0x004fc600078e3cff */
[----:B------:R-:W1:Y:S01]  /*0480*/  LDS.U8 R26, [R15+0x3] ;  /* 0x000003000f1a7984 */ /* 0x000e620000000000 */
[----:B------:R-:W-:-:S03]  /*0490*/  IADD3 R20, PT, PT, R25, R20, R21 ;  /* 0x0000001419147210 */ /* 0x000fc60007ffe015 */
[----:B------:R-:W-:Y:S01]  /*04a0*/  LDS.U8 R24, [R15+-0x2] ;  /* 0xfffffe000f187984 */ /* 0x000fe20000000000 */
[----:B---3--:R-:W-:-:S03]  /*04b0*/  LOP3.LUT R25, R16, R17, RZ, 0x3c, !PT ;  /* 0x0000001110197212 */ /* 0x008fc600078e3cff */
[----:B------:R-:W-:Y:S04]  /*04c0*/  LDS.U8 R16, [R12+0x4] ;  /* 0x000004000c107984 */ /* 0x000fe80000000000 */
[----:B------:R-:W2:Y:S04]  /*04d0*/  LDS.U8 R17, [R15+0x4] ;  /* 0x000004000f117984 */ /* 0x000ea80000000000 */
[----:B------:R3:W4:Y:S02]  /*04e0*/  LDS.U8 R21, [R12+-0x2] ;  /* 0xfffffe000c157984 */ /* 0x0007240000000000 */
[----:B---3--:R-:W-:Y:S01]  /*04f0*/  VIADD R12, R12, 0x8 ;  /* 0x000000080c0c7836 */ /* 0x008fe20000000000 */
[----:B0-----:R-:W-:-:S04]  /*0500*/  LOP3.LUT R18, R18, R19, RZ, 0x3c, !PT ;  /* 0x0000001312127212 */ /* 0x001fc800078e3cff */
[----:B------:R-:W-:Y:S02]  /*0510*/  IADD3 R18, PT, PT, R18, R20, R25 ;  /* 0x0000001412127210 */ /* 0x000fe40007ffe019 */
[----:B-1----:R-:W-:Y:S02]  /*0520*/  LOP3.LUT R27, R27, R26, RZ, 0x3c, !PT ;  /* 0x0000001a1b1b7212 */ /* 0x002fe400078e3cff */
[----:B--2---:R-:W-:Y:S02]  /*0530*/  LOP3.LUT R16, R16, R17, RZ, 0x3c, !PT ;  /* 0x0000001110107212 */ /* 0x004fe400078e3cff */
[----:B----4-:R-:W-:Y:S02]  /*0540*/  LOP3.LUT R21, R21, R24, RZ, 0x3c, !PT ;  /* 0x0000001815157212 */ /* 0x010fe400078e3cff */
[----:B------:R-:W-:-:S05]  /*0550*/  IADD3 R16, PT, PT, R16, R18, R27 ;  /* 0x0000001210107210 */ /* 0x000fca0007ffe01b */
[----:B------:R-:W-:-:S04]  /*0560*/  IMAD.IADD R16, R21, 0x1, R16 ;  /* 0x0000000115107824 */ /* 0x000fc800078e0210 */
[----:B------:R-:W-:-:S04]  /*0570*/  IMAD.SHL.U32 R16, R16, 0x2, RZ ;  /* 0x0000000210107824 */ /* 0x000fc800078e00ff */
[----:B------:R-:W-:-:S05]  /*0580*/  IMAD.MOV R15, RZ, RZ, -R16 ;  /* 0x000000ffff0f7224 */ /* 0x000fca00078e0a10 */
[----:B------:R-:W-:-:S04]  /*0590*/  PRMT R15, R15, 0x7710, RZ ;  /* 0x000077100f0f7816 */ /* 0x000fc800000000ff */
[----:B------:R-:W-:Y:S01]  /*05a0*/  IADD3 R6, PT, PT, R6, 0x8, R15 ;  /* 0x0000000806067810 */ /* 0x000fe20007ffe00f */
[----:B------:R-:W-:Y:S06]  /*05b0*/  @P1 BRA `(.L_x_4) ;  /* 0xfffffffc00641947 */ /* 0x000fec000383ffff */
[----:B------:R-:W-:Y:S05]  /*05c0*/  BSYNC.RECONVERGENT B2 ;  /* 0x0000000000027941 */ /* 0x000fea0003800200 */
.L_x_3:
[----:B------:R-:W-:Y:S05]  /*05d0*/  BSYNC.RECONVERGENT B1 ;  /* 0x0000000000017941 */ /* 0x000fea0003800200 */
.L_x_2:
[----:B------:R-:W-:-:S04]  /*05e0*/  ISETP.NE.U32.AND P1, PT, R23, RZ, PT ;  /* 0x000000ff1700720c */ /* 0x000fc80003f25070 */
[----:B------:R-:W-:-:S13]  /*05f0*/  ISETP.NE.AND.EX P1, PT, RZ, RZ, PT, P1 ;  /* 0x000000ffff00720c */ /* 0x000fda0003f25310 */
[----:B------:R-:W-:Y:S05]  /*0600*/  @!P1 BRA `(.L_x_1) ;  /* 0x0000000400009947 */ /* 0x000fea0003800000 */
[----:B------:R-:W-:Y:S01]  /*0610*/  IADD3 R12, P1, PT, R23, -0x1, RZ ;  /* 0xffffffff170c7810 */ /* 0x000fe20007f3e0ff */
[----:B------:R-:W-:Y:S01]  /*0620*/  BSSY.RECONVERGENT B1, `(.L_x_5) ;  /* 0x000001d000017945 */ /* 0x000fe20003800200 */
[----:B------:R-:W-:Y:S02]  /*0630*/  LOP3.LUT R21, R22, 0x3, RZ, 0xc0, !PT ;  /* 0x0000000316157812 */ /* 0x000fe400078ec0ff */
[----:B------:R-:W-:Y:S01]  /*0640*/  ISETP.GE.U32.AND P2, PT, R12, 0x3, PT ;  /* 0x000000030c00780c */ /* 0x000fe20003f46070 */
[----:B------:R-:W-:Y:S01]  /*0650*/  IMAD.X R12, RZ, RZ, -0x1, P1 ;  /* 0xffffffffff0c7424 */ /* 0x000fe200008e06ff */
[----:B------:R-:W-:-:S04]  /*0660*/  ISETP.NE.U32.AND P1, PT, R21, RZ, PT ;  /* 0x000000ff1500720c */ /* 0x000fc80003f25070 */
[----:B------:R-:W-:Y:S02]  /*0670*/  ISETP.GE.U32.AND.EX P2, PT, R12, RZ, PT, P2 ;  /* 0x000000ff0c00720c */ /* 0x000fe40003f46120 */
[----:B------:R-:W-:-:S11]  /*0680*/  ISETP.NE.AND.EX P1, PT, RZ, RZ, PT, P1 ;  /* 0x000000ffff00720c */ /* 0x000fd60003f25310 */
[----:B------:R-:W-:Y:S05]  /*0690*/  @!P2 BRA `(.L_x_6) ;  /* 0x000000000054a947 */ /* 0x000fea0003800000 */
[C-C-:B------:R-:W-:Y:S01]  /*06a0*/  IADD3 R12, PT, PT, R2.reuse, R3, R7.reuse ;  /* 0x00000003020c7210 */ /* 0x140fe20007ffe007 */
[----:B------:R-:W-:Y:S02]  /*06b0*/  IMAD.IADD R14, R2, 0x1, R7 ;  /* 0x00000001020e7824 */ /* 0x000fe400078e0207 */
[----:B------:R-:W-:Y:S02]  /*06c0*/  VIADD R7, R7, 0x4 ;  /* 0x0000000407077836 */ /* 0x000fe40000000000 */
[----:B------:R-:W-:Y:S04]  /*06d0*/  LDS.U8 R13, [R12] ;  /* 0x000000000c0d7984 */ /* 0x000fe80000000000 */
[----:B------:R-:W0:Y:S04]  /*06e0*/  LDS.U8 R16, [R14] ;  /* 0x000000000e107984 */ /* 0x000e280000000000 */
[----:B------:R-:W-:Y:S04]  /*06f0*/  LDS.U8 R17, [R12+0x2] ;  /* 0x000002000c117984 */ /* 0x000fe80000000000 */
[----:B------:R-:W1:Y:S04]  /*0700*/  LDS.U8 R20, [R14+0x2] ;  /* 0x000002000e147984 */ /* 0x000e680000000000 */
[----:B------:R-:W-:Y:S04]  /*0710*/  LDS.U8 R19, [R12+0x3] ;  /* 0x000003000c137984 */ /* 0x000fe80000000000 */
[----:B------:R-:W2:Y:S04]  /*0720*/  LDS.U8 R24, [R14+0x3] ;  /* 0x000003000e187984 */ /* 0x000ea80000000000 */
[----:B------:R-:W-:Y:S04]  /*0730*/  LDS.U8 R15, [R12+0x1] ;  /* 0x000001000c0f7984 */ /* 0x000fe80000000000 */
[----:B------:R-:W3:Y:S01]  /*0740*/  LDS.U8 R18, [R14+0x1] ;  /* 0x000001000e127984 */ /* 0x000ee20000000000 */
[----:B0-----:R-:W-:-:S02]  /*0750*/  LOP3.LUT R13, R16, R13, RZ, 0x3c, !PT ;  /* 0x0000000d100d7212 */ /* 0x001fc400078e3cff */
[----:B-1----:R-:W-:Y:S02]  /*0760*/  LOP3.LUT R20, R20, R17, RZ, 0x3c, !PT ;  /* 0x0000001114147212 */ /* 0x002fe400078e3cff */
[----:B--2---:R-:W-:-:S04]  /*0770*/  LOP3.LUT R19, R24, R19, RZ, 0x3c, !PT ;  /* 0x0000001318137212 */ /* 0x004fc800078e3cff */
[----:B------:R-:W-:Y:S02]  /*0780*/  IADD3 R20, PT, PT, R19, R13, R20 ;  /* 0x0000000d13147210 */ /* 0x000fe40007ffe014 */
[----:B---3--:R-:W-:-:S05]  /*0790*/  LOP3.LUT R15, R18, R15, RZ, 0x3c, !PT ;  /* 0x0000000f120f7212 */ /* 0x008fca00078e3cff */
[----:B------:R-:W-:-:S04]  /*07a0*/  IMAD.IADD R13, R15, 0x1, R20 ;  /* 0x000000010f0d7824 */ /* 0x000fc800078e0214 */
[----:B------:R-:W-:-:S04]  /*07b0*/  IMAD.SHL.U32 R13, R13, 0x2, RZ ;  /* 0x000000020d0d7824 */ /* 0x000fc800078e00ff */
[----:B------:R-:W-:-:S05]  /*07c0*/  IMAD.MOV R13, RZ, RZ, -R13 ;  /* 0x000000ffff0d7224 */ /* 0x000fca00078e0a0d */
[----:B------:R-:W-:-:S04]  /*07d0*/  PRMT R13, R13, 0x7710, RZ ;  /* 0x000077100d0d7816 */ /* 0x000fc800000000ff */
[----:B------:R-:W-:-:S07]  /*07e0*/  IADD3 R6, PT, PT, R6, 0x4, R13 ;  /* 0x0000000406067810 */ /* 0x000fce0007ffe00d */
.L_x_6:
[----:B------:R-:W-:Y:S05]  /*07f0*/  BSYNC.RECONVERGENT B1 ;  /* 0x0000000000017941 */ /* 0x000fea0003800200 */
.L_x_5:
[----:B------:R-:W-:Y:S05]  /*0800*/  @!P1 BRA `(.L_x_1) ;  /* 0x0000000000809947 */ /* 0x000fea0003800000 */
[----:B------:R-:W-:Y:S01]  /*0810*/  ISETP.NE.U32.AND P1, PT, R21, 0x1, PT ;  /* 0x000000011500780c */ /* 0x000fe20003f25070 */
[----:B------:R-:W-:Y:S01]  /*0820*/  BSSY.RECONVERGENT B1, `(.L_x_7) ;  /* 0x0000014000017945 */ /* 0x000fe20003800200 */
[----:B------:R-:W-:Y:S02]  /*0830*/  LOP3.LUT R12, R22, 0x1, RZ, 0xc0, !PT ;  /* 0x00000001160c7812 */ /* 0x000fe400078ec0ff */
[----:B------:R-:W-:Y:S02]  /*0840*/  ISETP.NE.AND.EX P1, PT, RZ, RZ, PT, P1 ;  /* 0x000000ffff00720c */ /* 0x000fe40003f25310 */
[----:B------:R-:W-:-:S04]  /*0850*/  ISETP.NE.U32.AND P2, PT, R12, 0x1, PT ;  /* 0x000000010c00780c */ /* 0x000fc80003f45070 */
[----:B------:R-:W-:-:S07]  /*0860*/  ISETP.NE.U32.AND.EX P2, PT, RZ, RZ, PT, P2 ;  /* 0x000000ffff00720c */ /* 0x000fce0003f45120 */
[----:B------:R-:W-:Y:S06]  /*0870*/  @!P1 BRA `(.L_x_8) ;  /* 0x0000000000389947 */ /* 0x000fec0003800000 */
[C-C-:B------:R-:W-:Y:S01]  /*0880*/  IADD3 R14, PT, PT, R2.reuse, R3, R7.reuse ;  /* 0x00000003020e7210 */ /* 0x140fe20007ffe007 */
[----:B------:R-:W-:Y:S02]  /*0890*/  IMAD.IADD R15, R2, 0x1, R7 ;  /* 0x00000001020f7824 */ /* 0x000fe400078e0207 */
[----:B------:R-:W-:Y:S02]  /*08a0*/  VIADD R7, R7, 0x2 ;  /* 0x0000000207077836 */ /* 0x000fe40000000000 */
[----:B------:R-:W-:Y:S04]  /*08b0*/  LDS.U8 R12, [R14] ;  /* 0x000000000e0c7984 */ /* 0x000fe80000000000 */
[----:B------:R-:W-:Y:S04]  /*08c0*/  LDS.U8 R16, [R14+0x1] ;  /* 0x000001000e107984 */ /* 0x000fe80000000000 */
[----:B------:R-:W0:Y:S04]  /*08d0*/  LDS.U8 R13, [R15] ;  /* 0x000000000f0d7984 */ /* 0x000e280000000000 */
[----:B------:R-:W1:Y:S01]  /*08e0*/  LDS.U8 R17, [R15+0x1] ;  /* 0x000001000f117984 */ /* 0x000e620000000000 */
[----:B0-----:R-:W-:-:S02]  /*08f0*/  LOP3.LUT R12, R13, R12, RZ, 0x3c, !PT ;  /* 0x0000000c0d0c7212 */ /* 0x001fc400078e3cff */
[----:B-1----:R-:W-:-:S05]  /*0900*/  LOP3.LUT R17, R17, R16, RZ, 0x3c, !PT ;  /* 0x0000001011117212 */ /* 0x002fca00078e3cff */
[----:B------:R-:W-:-:S04]  /*0910*/  IMAD.IADD R12, R12, 0x1, R17 ;  /* 0x000000010c0c7824 */ /* 0x000fc800078e0211 */
[----:B------:R-:W-:-:S04]  /*0920*/  IMAD.SHL.U32 R12, R12, 0x2, RZ ;  /* 0x000000020c0c7824 */ /* 0x000fc800078e00ff */
[----:B------:R-:W-:-:S05]  /*0930*/  IMAD.MOV R12, RZ, RZ, -R12 ;  /* 0x000000ffff0c7224 */ /* 0x000fca00078e0a0c */
[----:B------:R-:W-:-:S04]  /*0940*/  PRMT R13, R12, 0x7710, RZ ;  /* 0x000077100c0d7816 */ /* 0x000fc800000000ff */
[----:B------:R-:W-:-:S07]  /*0950*/  IADD3 R6, PT, PT, R6, 0x2, R13 ;  /* 0x0000000206067810 */ /* 0x000fce0007ffe00d */
.L_x_8:
[----:B------:R-:W-:Y:S05]  /*0960*/  BSYNC.RECONVERGENT B1 ;  /* 0x0000000000017941 */ /* 0x000fea0003800200 */
.L_x_7:
[C-C-:B------:R-:W-:Y:S01]  /*0970*/  @!P2 IADD3 R12, PT, PT, R2.reuse, R3, R7.reuse ;  /* 0x00000003020ca210 */ /* 0x140fe20007ffe007 */
[----:B------:R-:W-:-:S05]  /*0980*/  @!P2 IMAD.IADD R7, R2, 0x1, R7 ;  /* 0x000000010207a824 */ /* 0x000fca00078e0207 */
[----:B------:R-:W-:Y:S04]  /*0990*/  @!P2 LDS.U8 R12, [R12] ;  /* 0x000000000c0ca984 */ /* 0x000fe80000000000 */
[----:B------:R-:W0:Y:S02]  /*09a0*/  @!P2 LDS.U8 R7, [R7] ;  /* 0x000000000707a984 */ /* 0x000e240000000000 */
[----:B0-----:R-:W-:-:S05]  /*09b0*/  @!P2 LOP3.LUT R13, R7, R12, RZ, 0x3c, !PT ;  /* 0x0000000c070da212 */ /* 0x001fca00078e3cff */
[----:B------:R-:W-:-:S04]  /*09c0*/  @!P2 IMAD.SHL.U32 R13, R13, 0x2, RZ ;  /* 0x000000020d0da824 */ /* 0x000fc800078e00ff */
[----:B------:R-:W-:-:S05]  /*09d0*/  @!P2 IMAD.MOV R13, RZ, RZ, -R13 ;  /* 0x000000ffff0da224 */ /* 0x000fca00078e0a0d */
[----:B------:R-:W-:-:S04]  /*09e0*/  @!P2 PRMT R13, R13, 0x7710, RZ ;  /* 0x000077100d0da816 */ /* 0x000fc800000000ff */
[----:B------:R-:W-:-:S04]  /*09f0*/  @!P2 IADD3 R13, PT, PT, R6, 0x1, R13 ;  /* 0x00000001060da810 */ /* 0x000fc80007ffe00d */
[----:B------:R-:W-:-:S07]  /*0a00*/  @!P2 PRMT R6, R13, 0x7610, R6 ;  /* 0x000076100d06a816 */ /* 0x000fce0000000006 */
.L_x_1:
[----:B------:R-:W-:Y:S05]  /*0a10*/  BSYNC.RECONVERGENT B0 ;  /* 0x0000000000007941 */ /* 0x000fea0003800200 */
.L_x_0:
[----:B------:R-:W-:Y:S01]  /*0a20*/  PRMT R6, R6, 0x8880, RZ ;  /* 0x0000888006067816 */ /* 0x000fe200000000ff */
[----:B------:R-:W-:Y:S01]  /*0a30*/  BSSY.RECONVERGENT B0, `(.L_x_9) ;  /* 0x0000013000007945 */ /* 0x000fe20003800200 */
[----:B------:R-:W-:Y:S02]  /*0a40*/  ISETP.NE.AND P1, PT, R3, RZ, PT ;  /* 0x000000ff0300720c */ /* 0x000fe40003f25270 */
[----:B------:R-:W-:-:S04]  /*0a50*/  PRMT R6, R6, 0x7710, RZ ;  /* 0x0000771006067816 */ /* 0x000fc800000000ff */
[----:B------:R-:W-:-:S04]  /*0a60*/  PRMT R6, R6, 0x9910, RZ ;  /* 0x0000991006067816 */ /* 0x000fc800000000ff */
[----:B------:R-:W-:-:S04]  /*0a70*/  IABS R6, R6 ;  /* 0x0000000600067213 */ /* 0x000fc80000000000 */
[----:B------:R-:W-:-:S05]  /*0a80*/  PRMT R6, R6, 0x7710, RZ ;  /* 0x0000771006067816 */ /* 0x000fca00000000ff */
[----:B------:R1:W-:Y:S01]  /*0a90*/  STS.U8 [R3+UR4], R6 ;  /* 0x0000000603007988 */ /* 0x0003e20008000004 */
[----:B------:R-:W-:Y:S05]  /*0aa0*/  @!P1 BRA `(.L_x_10) ;  /* 0x00000000002c9947 */ /* 0x000fea0003800000 */
[----:B-1----:R-:W-:Y:S01]  /*0ab0*/  LOP3.LUT R6, R6, 0xffff, RZ, 0xc0, !PT ;  /* 0x0000ffff06067812 */ /* 0x002fe200078ec0ff */
[----:B------:R-:W-:-:S03]  /*0ac0*/  VIADD R5, R5, 0x80 ;  /* 0x0000008005057836 */ /* 0x000fc60000000000 */
[----:B------:R-:W-:Y:S02]  /*0ad0*/  PRMT R6, R6, 0x8880, RZ ;  /* 0x0000888006067816 */ /* 0x000fe400000000ff */
[----:B------:R-:W-:Y:S02]  /*0ae0*/  LEA R13, R4, R5, 0x18 ;  /* 0x00000005040d7211 */ /* 0x000fe400078ec0ff */
[----:B0-----:R-:W-:-:S07]  /*0af0*/  SHF.R.S32.HI R7, RZ, 0x1f, R6 ;  /* 0x0000001fff077819 */ /* 0x001fce0000011406 */
.L_x_11:
[----:B------:R-:W0:Y:S02]  /*0b00*/  LDS.64 R4, [R13] ;  /* 0x000000000d047984 */ /* 0x000e240000000a00 */
[----:B0-----:R-:W-:-:S04]  /*0b10*/  ISETP.LE.U32.AND P1, PT, R6, R4, PT ;  /* 0x000000040600720c */ /* 0x001fc80003f23070 */
[----:B------:R-:W-:-:S13]  /*0b20*/  ISETP.LE.U32.AND.EX P1, PT, R7, R5, PT, P1 ;  /* 0x000000050700720c */ /* 0x000fda0003f23110 */
[----:B------:R-:W-:Y:S05]  /*0b30*/  @P1 BRA `(.L_x_10) ;  /* 0x0000000000081947 */ /* 0x000fea0003800000 */
[----:B------:R-:W0:Y:S02]  /*0b40*/  ATOMS.CAST.SPIN.64 P1, [R13], R4, R6 ;  /* 0x000000040d00758d */ /* 0x000e240001820406 */
[----:B0-----:R-:W-:Y:S05]  /*0b50*/  @!P1 BRA `(.L_x_11) ;  /* 0xfffffffc00e89947 */ /* 0x001fea000383ffff */
.L_x_10:
[----:B------:R-:W-:Y:S05]  /*0b60*/  BSYNC.RECONVERGENT B0 ;  /* 0x0000000000007941 */ /* 0x000fea0003800200 */
.L_x_9:
[----:B------:R-:W-:Y:S01]  /*0b70*/  BAR.SYNC.DEFER_BLOCKING 0x0 ;  /* 0x0000000000007b1d */ /* 0x000fe20000010000 */
[----:B------:R-:W-:-:S05]  /*0b80*/  ISETP.NE.AND P1, PT, R3, RZ, PT ;  /* 0x000000ff0300720c */ /* 0x000fca0003f25270 */
[----:B------:R-:W-:Y:S08]  /*0b90*/  BSSY.RECONVERGENT B0, `(.L_x_12) ;  /* 0x000000c000007945 */ /* 0x000ff00003800200 */
[----:B------:R-:W-:Y:S05]  /*0ba0*/  @P1 BRA `(.L_x_13) ;  /* 0x0000000000281947 */ /* 0x000fea0003800000 */
[----:B------:R-:W2:Y:S01]  /*0bb0*/  S2UR UR6, SR_CgaCtaId ;  /* 0x00000000000679c3 */ /* 0x000ea20000008800 */
[----:B------:R-:W-:-:S07]  /*0bc0*/  UMOV UR5, 0x400 ;  /* 0x0000040000057882 */ /* 0x000fce0000000000 */
[----:B01----:R-:W0:Y:S01]  /*0bd0*/  LDC.64 R6, c[0x0][0x390] ;  /* 0x0000e400ff067b82 */ /* 0x003e220000000a00 */
[----:B--2---:R-:W-:-:S09]  /*0be0*/  ULEA UR5, UR6, UR5, 0x18 ;  /* 0x0000000506057291 */ /* 0x004fd2000f8ec0ff */
[----:B------:R-:W0:Y:S04]  /*0bf0*/  LDS.64 R4, [UR5+0x80] ;  /* 0x00008005ff047984 */ /* 0x000e280008000a00 */
[----:B0-----:R-:W2:Y:S02]  /*0c00*/  ATOMG.E.MIN.64.STRONG.GPU PT, R6, desc[UR8][R6.64], R4 ;  /* 0x80000004060679a8 */ /* 0x001ea400089ef508 */
[----:B--2---:R-:W-:-:S04]  /*0c10*/  ISETP.GE.U32.AND P1, PT, R6, R4, PT ;  /* 0x000000040600720c */ /* 0x004fc80003f26070 */
[----:B------:R-:W-:-:S13]  /*0c20*/  ISETP.GE.U32.AND.EX P1, PT, R7, R5, PT, P1 ;  /* 0x000000050700720c */ /* 0x000fda0003f26110 */
[----:B------:R-:W0:Y:S02]  /*0c30*/  @P1 LDC.64 R12, c[0x0][0x398] ;  /* 0x0000e600ff0c1b82 */ /* 0x000e240000000a00 */
[----:B0-----:R2:W-:Y:S02]  /*0c40*/  @P1 STG.E.64 desc[UR8][R12.64], R10 ;  /* 0x0000000a0c001986 */ /* 0x0015e4000c101b08 */
.L_x_13:
[----:B------:R-:W-:Y:S05]  /*0c50*/  BSYNC.RECONVERGENT B0 ;  /* 0x0000000000007941 */ /* 0x000fea0003800200 */
.L_x_12:
[----:B------:R-:W3:Y:S01]  /*0c60*/  LDCU.64 UR6, c[0x0][0x388] ;  /* 0x00007100ff0677ac */ /* 0x000ee20008000a00 */
[----:B------:R-:W-:Y:S01]  /*0c70*/  BAR.SYNC.DEFER_BLOCKING 0x0 ;  /* 0x0000000000007b1d */ /* 0x000fe20000010000 */
[----:B--2---:R-:W-:-:S05]  /*0c80*/  IADD3 R10, P1, PT, R0, R10, RZ ;  /* 0x0000000a000a7210 */ /* 0x004fca0007f3e0ff */
[----:B------:R-:W-:Y:S01]  /*0c90*/  IMAD.X R11, RZ, RZ, R11, P1 ;  /* 0x000000ffff0b7224 */ /* 0x000fe200008e060b */
[----:B---3--:R-:W-:-:S04]  /*0ca0*/  ISETP.GT.U32.AND P1, PT, R10, UR6, PT ;  /* 0x000000060a007c0c */ /* 0x008fc8000bf24070 */
[----:B------:R-:W-:-:S13]  /*0cb0*/  ISETP.GT.U32.AND.EX P1, PT, R11, UR7, PT, P1 ;  /* 0x000000070b007c0c */ /* 0x000fda000bf24110 */
[----:B------:R-:W-:Y:S05]  /*0cc0*/  @!P1 BRA `(.L_x_14) ;  /* 0xfffffff4003c9947 */ /* 0x000fea000383ffff */
[----:B------:R-:W-:Y:S05]  /*0cd0*/  EXIT ;  /* 0x000000000000794d */ /* 0x000fea0003800000 */
.L_x_15:
[----:B------:R-:W-:-:S00]  /*0ce0*/  BRA `(.L_x_15) ;  /* 0xfffffffc00fc7947 */ /* 0x000fc0000383ffff */
[----:B------:R-:W-:-:S00]  /*0cf0*/  NOP ;  /* 0x0000000000007918 */ /* 0x000fc00000000000 */
        /* <DEDUP_REMOVED lines=8> */
.L_x_16:


//--------------------- .nv.shared._Z3akfmmPmS_m  --------------------------
	.section	.nv.shared._Z3akfmmPmS_m,"aw",@nobits
	.sectionflags	@""
	.align	8
.nv.shared._Z3akfmmPmS_m:
	.zero		1160


//--------------------- .nv.shared.reserved.0     --------------------------
	.section	.nv.shared.reserved.0,"aw",@nobits
	.weak		__nv_reservedSMEM_offset_0_alias
	.size		__nv_reservedSMEM_offset_0_alias, 0, 64
	.other		__nv_reservedSMEM_offset_0_alias,@"STO_CUDA_RESERVED_SHARED STV_DEFAULT"
__nv_reservedSMEM_offset_0_alias:
	.zero		0
	.zero		64


//--------------------- .nv.constant0._Z3akfmmPmS_m --------------------------
	.section	.nv.constant0._Z3akfmmPmS_m,"a",@progbits
	.sectionflags	@""
	.align	4
.nv.constant0._Z3akfmmPmS_m:
	.zero		936


//--------------------- SYMBOLS --------------------------

	.type		.nv.reservedSmem.offset0,@object
	.size		.nv.reservedSmem.offset0,0x4
	.type		.nv.reservedSmem.cap,@object
	.size		.nv.reservedSmem.cap,0x4
